//
// Generated by NVIDIA NVVM Compiler
//
// Compiler Build ID: CL-36424714
// Cuda compilation tools, release 13.0, V13.0.88
// Based on NVVM 20.0.0
//

.version 9.0
.target sm_100
.address_size 64

	// .globl	_Z17sgd_update_kernelPfPKfS_ffi

.visible .entry _Z17sgd_update_kernelPfPKfS_ffi(
	.param .u64 .ptr .align 1 _Z17sgd_update_kernelPfPKfS_ffi_param_0,
	.param .u64 .ptr .align 1 _Z17sgd_update_kernelPfPKfS_ffi_param_1,
	.param .u64 .ptr .align 1 _Z17sgd_update_kernelPfPKfS_ffi_param_2,
	.param .f32 _Z17sgd_update_kernelPfPKfS_ffi_param_3,
	.param .f32 _Z17sgd_update_kernelPfPKfS_ffi_param_4,
	.param .u32 _Z17sgd_update_kernelPfPKfS_ffi_param_5
)
{
	.reg .pred 	%p<2>;
	.reg .b32 	%r<6>;
	.reg .b32 	%f<10>;
	.reg .b64 	%rd<11>;

	ld.param.u64 	%rd1, [_Z17sgd_update_kernelPfPKfS_ffi_param_0];
	ld.param.u64 	%rd2, [_Z17sgd_update_kernelPfPKfS_ffi_param_1];
	ld.param.u64 	%rd3, [_Z17sgd_update_kernelPfPKfS_ffi_param_2];
	ld.param.f32 	%f1, [_Z17sgd_update_kernelPfPKfS_ffi_param_3];
	ld.param.f32 	%f2, [_Z17sgd_update_kernelPfPKfS_ffi_param_4];
	ld.param.u32 	%r2, [_Z17sgd_update_kernelPfPKfS_ffi_param_5];
	mov.u32 	%r3, %ctaid.x;
	mov.u32 	%r4, %ntid.x;
	mov.u32 	%r5, %tid.x;
	mad.lo.s32 	%r1, %r3, %r4, %r5;
	setp.ge.s32 	%p1, %r1, %r2;
	@%p1 bra 	$L__BB0_2;
	cvta.to.global.u64 	%rd4, %rd3;
	cvta.to.global.u64 	%rd5, %rd2;
	cvta.to.global.u64 	%rd6, %rd1;
	mul.wide.s32 	%rd7, %r1, 4;
	add.s64 	%rd8, %rd4, %rd7;
	ld.global.f32 	%f3, [%rd8];
	mul.f32 	%f4, %f2, %f3;
	add.s64 	%rd9, %rd5, %rd7;
	ld.global.f32 	%f5, [%rd9];
	mul.f32 	%f6, %f1, %f5;
	sub.f32 	%f7, %f4, %f6;
	st.global.f32 	[%rd8], %f7;
	add.s64 	%rd10, %rd6, %rd7;
	ld.global.f32 	%f8, [%rd10];
	add.f32 	%f9, %f8, %f7;
	st.global.f32 	[%rd10], %f9;
$L__BB0_2:
	ret;

}


// ===== COMPILED SASS (sm_100) =====

	.target	sm_100

	.elftype	@"ET_EXEC"


//--------------------- .note.nv.tkinfo           --------------------------
	.section	.note.nv.tkinfo,"",@"SHT_NOTE"
	.sectionflags	@"SHF_NOTE_NV_TKINFO"
	.tkinfo
        /*0018*/ 	.word	0x00000002
        /*0030*/ 	.string	""
        /*0030*/ 	.string	"ptxas"
        /*0030*/ 	.string	"Cuda compilation tools, release 13.0, V13.0.88"
        /*0030*/ 	.string	"Build cuda_13.0.r13.0/compiler.36424714_0"
        /*0030*/ 	.string	"-arch sm_100 -m 64 "



//--------------------- .note.nv.cuinfo           --------------------------
	.section	.note.nv.cuinfo,"",@"SHT_NOTE"
	.sectionflags	@"SHF_NOTE_NV_CUINFO"
        /*0018*/ 	.short	0x0002
        /*001a*/ 	.short	0x0064
        /*001c*/ 	.short	0x0082
	.zero		2


//--------------------- .nv.info                  --------------------------
	.section	.nv.info,"",@"SHT_CUDA_INFO"
	.align	4


	//----- nvinfo : EIATTR_REGCOUNT
	.align		4
        /*0000*/ 	.byte	0x04, 0x2f
        /*0002*/ 	.short	(.L_1 - .L_0)
	.align		4
.L_0:
        /*0004*/ 	.word	index@(_Z17sgd_update_kernelPfPKfS_ffi)
        /*0008*/ 	.word	0x0000000e


	//----- nvinfo : EIATTR_FRAME_SIZE
	.align		4
.L_1:
        /*000c*/ 	.byte	0x04, 0x11
        /*000e*/ 	.short	(.L_3 - .L_2)
	.align		4
.L_2:
        /*0010*/ 	.word	index@(_Z17sgd_update_kernelPfPKfS_ffi)
        /*0014*/ 	.word	0x00000000


	//----- nvinfo : EIATTR_MIN_STACK_SIZE
	.align		4
.L_3:
        /*0018*/ 	.byte	0x04, 0x12
        /*001a*/ 	.short	(.L_5 - .L_4)
	.align		4
.L_4:
        /*001c*/ 	.word	index@(_Z17sgd_update_kernelPfPKfS_ffi)
        /*0020*/ 	.word	0x00000000
.L_5:


//--------------------- .nv.compat                --------------------------
	.section	.nv.compat,"",@"SHT_CUDA_COMPAT_INFO"
	.align	4
        /*0000*/ 	.byte	0x02, 0x09, 0x00, 0x00, 0x02, 0x02, 0x01, 0x00, 0x02, 0x05, 0x05, 0x00, 0x03, 0x07, 0x01, 0x01
        /*0010*/ 	.byte	0x02, 0x03, 0x00, 0x00, 0x02, 0x06, 0x01, 0x00, 0x04, 0x0b, 0x08, 0x00, 0x09, 0x00, 0x00, 0x00
        /*0020*/ 	.byte	0x00, 0x00, 0x00, 0x00


//--------------------- .nv.info._Z17sgd_update_kernelPfPKfS_ffi --------------------------
	.section	.nv.info._Z17sgd_update_kernelPfPKfS_ffi,"",@"SHT_CUDA_INFO"
	.sectionflags	@""
	.align	4


	//----- nvinfo : EIATTR_CUDA_API_VERSION
	.align		4
        /*0000*/ 	.byte	0x04, 0x37
        /*0002*/ 	.short	(.L_7 - .L_6)
.L_6:
        /*0004*/ 	.word	0x00000082


	//----- nvinfo : EIATTR_KPARAM_INFO
	.align		4
.L_7:
        /*0008*/ 	.byte	0x04, 0x17
        /*000a*/ 	.short	(.L_9 - .L_8)
.L_8:
        /*000c*/ 	.word	0x00000000
        /*0010*/ 	.short	0x0005
        /*0012*/ 	.short	0x0020
        /*0014*/ 	.byte	0x00, 0xf0, 0x11, 0x00


	//----- nvinfo : EIATTR_KPARAM_INFO
	.align		4
.L_9:
        /*0018*/ 	.byte	0x04, 0x17
        /*001a*/ 	.short	(.L_11 - .L_10)
.L_10:
        /*001c*/ 	.word	0x00000000
        /*0020*/ 	.short	0x0004
        /*0022*/ 	.short	0x001c
        /*0024*/ 	.byte	0x00, 0xf0, 0x11, 0x00


	//----- nvinfo : EIATTR_KPARAM_INFO
	.align		4
.L_11:
        /*0028*/ 	.byte	0x04, 0x17
        /*002a*/ 	.short	(.L_13 - .L_12)
.L_12:
        /*002c*/ 	.word	0x00000000
        /*0030*/ 	.short	0x0003
        /*0032*/ 	.short	0x0018
        /*0034*/ 	.byte	0x00, 0xf0, 0x11, 0x00


	//----- nvinfo : EIATTR_KPARAM_INFO
	.align		4
.L_13:
        /*0038*/ 	.byte	0x04, 0x17
        /*003a*/ 	.short	(.L_15 - .L_14)
.L_14:
        /*003c*/ 	.word	0x00000000
        /*0040*/ 	.short	0x0002
        /*0042*/ 	.short	0x0010
        /*0044*/ 	.byte	0x00, 0xf5, 0x21, 0x00


	//----- nvinfo : EIATTR_KPARAM_INFO
	.align		4
.L_15:
        /*0048*/ 	.byte	0x04, 0x17
        /*004a*/ 	.short	(.L_17 - .L_16)
.L_16:
        /*004c*/ 	.word	0x00000000
        /*0050*/ 	.short	0x0001
        /*0052*/ 	.short	0x0008
        /*0054*/ 	.byte	0x00, 0xf5, 0x21, 0x00


	//----- nvinfo : EIATTR_KPARAM_INFO
	.align		4
.L_17:
        /*0058*/ 	.byte	0x04, 0x17
        /*005a*/ 	.short	(.L_19 - .L_18)
.L_18:
        /*005c*/ 	.word	0x00000000
        /*0060*/ 	.short	0x0000
        /*0062*/ 	.short	0x0000
        /*0064*/ 	.byte	0x00, 0xf5, 0x21, 0x00


	//----- nvinfo : EIATTR_SPARSE_MMA_MASK
	.align		4
.L_19:
        /*0068*/ 	.byte	0x03, 0x50
        /*006a*/ 	.short	0x0000


	//----- nvinfo : EIATTR_MAXREG_COUNT
	.align		4
        /*006c*/ 	.byte	0x03, 0x1b
        /*006e*/ 	.short	0x00ff


	//----- nvinfo : EIATTR_MERCURY_ISA_VERSION
	.align		4
        /*0070*/ 	.byte	0x03, 0x5f
        /*0072*/ 	.short	0x0101


	//----- nvinfo : EIATTR_VRC_CTA_INIT_COUNT
	.align		4
        /*0074*/ 	.byte	0x02, 0x4a
	.zero		1
	.zero		1


	//----- nvinfo : EIATTR_EXIT_INSTR_OFFSETS
	.align		4
        /*0078*/ 	.byte	0x04, 0x1c
        /*007a*/ 	.short	(.L_21 - .L_20)


	//   ....[0]....
.L_20:
        /*007c*/ 	.word	0x00000070


	//   ....[1]....
        /*0080*/ 	.word	0x00000180


	//----- nvinfo : EIATTR_CBANK_PARAM_SIZE
	.align		4
.L_21:
        /*0084*/ 	.byte	0x03, 0x19
        /*0086*/ 	.short	0x0024


	//----- nvinfo : EIATTR_PARAM_CBANK
	.align		4
        /*0088*/ 	.byte	0x04, 0x0a
        /*008a*/ 	.short	(.L_23 - .L_22)
	.align		4
.L_22:
        /*008c*/ 	.word	index@(.nv.constant0._Z17sgd_update_kernelPfPKfS_ffi)
        /*0090*/ 	.short	0x0380
        /*0092*/ 	.short	0x0024


	//----- nvinfo : EIATTR_SW_WAR
	.align		4
.L_23:
        /*0094*/ 	.byte	0x04, 0x36
        /*0096*/ 	.short	(.L_25 - .L_24)
.L_24:
        /*0098*/ 	.word	0x00000008
.L_25:


//--------------------- .nv.callgraph             --------------------------
	.section	.nv.callgraph,"",@"SHT_CUDA_CALLGRAPH"
	.align	4
	.sectionentsize	8
	.align		4
        /*0000*/ 	.word	0x00000000
	.align		4
        /*0004*/ 	.word	0xffffffff
	.align		4
        /*0008*/ 	.word	0x00000000
	.align		4
        /*000c*/ 	.word	0xfffffffe
	.align		4
        /*0010*/ 	.word	0x00000000
	.align		4
        /*0014*/ 	.word	0xfffffffd
	.align		4
        /*0018*/ 	.word	0x00000000
	.align		4
        /*001c*/ 	.word	0xfffffffc


//--------------------- .text._Z17sgd_update_kernelPfPKfS_ffi --------------------------
	.section	.text._Z17sgd_update_kernelPfPKfS_ffi,"ax",@progbits
	.align	128
        .global         _Z17sgd_update_kernelPfPKfS_ffi
        .type           _Z17sgd_update_kernelPfPKfS_ffi,@function
        .size           _Z17sgd_update_kernelPfPKfS_ffi,(.L_x_1 - _Z17sgd_update_kernelPfPKfS_ffi)
        .other          _Z17sgd_update_kernelPfPKfS_ffi,@"STO_CUDA_ENTRY STV_DEFAULT"
_Z17sgd_update_kernelPfPKfS_ffi:
.text._Z17sgd_update_kernelPfPKfS_ffi:
[----:B------:R-:W-:Y:S01]  /*0000*/  LDC R1, c[0x0][0x37c] ;  /* 0x0000df00ff017b82 */ /* 0x000fe20000000800 */
[----:B------:R-:W0:Y:S07]  /*0010*/  S2R R0, SR_TID.X ;  /* 0x0000000000007919 */ /* 0x000e2e0000002100 */
[----:B------:R-:W0:Y:S01]  /*0020*/  S2UR UR4, SR_CTAID.X ;  /* 0x00000000000479c3 */ /* 0x000e220000002500 */
[----:B------:R-:W1:Y:S07]  /*0030*/  LDCU UR5, c[0x0][0x3a0] ;  /* 0x00007400ff0577ac */ /* 0x000e6e0008000800 */
[----:B------:R-:W0:Y:S02]  /*0040*/  LDC R9, c[0x0][0x360] ;  /* 0x0000d800ff097b82 */ /* 0x000e240000000800 */
[----:B0-----:R-:W-:-:S05]  /*0050*/  IMAD R9, R9, UR4, R0 ;  /* 0x0000000409097c24 */ /* 0x001fca000f8e0200 */
[----:B-1----:R-:W-:-:S13]  /*0060*/  ISETP.GE.AND P0, PT, R9, UR5, PT ;  /* 0x0000000509007c0c */ /* 0x002fda000bf06270 */
[----:B------:R-:W-:Y:S05]  /*0070*/  @P0 EXIT ;  /* 0x000000000000094d */ /* 0x000fea0003800000 */
[----:B------:R-:W0:Y:S01]  /*0080*/  LDC.64 R4, c[0x0][0x388] ;  /* 0x0000e200ff047b82 */ /* 0x000e220000000a00 */
[----:B------:R-:W1:Y:S01]  /*0090*/  LDCU.64 UR4, c[0x0][0x358] ;  /* 0x00006b00ff0477ac */ /* 0x000e620008000a00 */
[----:B------:R-:W2:Y:S06]  /*00a0*/  LDCU.64 UR6, c[0x0][0x398] ;  /* 0x00007300ff0677ac */ /* 0x000eac0008000a00 */
[----:B------:R-:W3:Y:S08]  /*00b0*/  LDC.64 R2, c[0x0][0x390] ;  /* 0x0000e400ff027b82 */ /* 0x000ef00000000a00 */
[----:B------:R-:W4:Y:S01]  /*00c0*/  LDC.64 R6, c[0x0][0x380] ;  /* 0x0000e000ff067b82 */ /* 0x000f220000000a00 */
[----:B0-----:R-:W-:-:S06]  /*00d0*/  IMAD.WIDE R4, R9, 0x4, R4 ;  /* 0x0000000409047825 */ /* 0x001fcc00078e0204 */
[----:B-1----:R-:W2:Y:S01]  /*00e0*/  LDG.E R4, desc[UR4][R4.64] ;  /* 0x0000000404047981 */ /* 0x002ea2000c1e1900 */
[----:B---3--:R-:W-:-:S05]  /*00f0*/  IMAD.WIDE R2, R9, 0x4, R2 ;  /* 0x0000000409027825 */ /* 0x008fca00078e0202 */
[----:B------:R-:W3:Y:S01]  /*0100*/  LDG.E R0, desc[UR4][R2.64] ;  /* 0x0000000402007981 */ /* 0x000ee2000c1e1900 */
[----:B----4-:R-:W-:-:S04]  /*0110*/  IMAD.WIDE R6, R9, 0x4, R6 ;  /* 0x0000000409067825 */ /* 0x010fc800078e0206 */
[----:B--2---:R-:W-:-:S04]  /*0120*/  FMUL R11, R4, UR6 ;  /* 0x00000006040b7c20 */ /* 0x004fc80008400000 */
[----:B---3--:R-:W-:-:S05]  /*0130*/  FFMA R11, R0, UR7, -R11 ;  /* 0x00000007000b7c23 */ /* 0x008fca000800080b */
[----:B------:R-:W-:Y:S04]  /*0140*/  STG.E desc[UR4][R2.64], R11 ;  /* 0x0000000b02007986 */ /* 0x000fe8000c101904 */
[----:B------:R-:W2:Y:S02]  /*0150*/  LDG.E R0, desc[UR4][R6.64] ;  /* 0x0000000406007981 */ /* 0x000ea4000c1e1900 */
[----:B--2---:R-:W-:-:S05]  /*0160*/  FADD R9, R11, R0 ;  /* 0x000000000b097221 */ /* 0x004fca0000000000 */
[----:B------:R-:W-:Y:S01]  /*0170*/  STG.E desc[UR4][R6.64], R9 ;  /* 0x0000000906007986 */ /* 0x000fe2000c101904 */
[----:B------:R-:W-:Y:S05]  /*0180*/  EXIT ;  /* 0x000000000000794d */ /* 0x000fea0003800000 */
.L_x_0:
[----:B------:R-:W-:-:S00]  /*0190*/  BRA `(.L_x_0) ;  /* 0xfffffffc00fc7947 */ /* 0x000fc0000383ffff */
[----:B------:R-:W-:-:S00]  /*01a0*/  NOP ;  /* 0x0000000000007918 */ /* 0x000fc00000000000 */
        /* <DEDUP_REMOVED lines=13> */
.L_x_1:


//--------------------- .nv.shared.reserved.0     --------------------------
	.section	.nv.shared.reserved.0,"aw",@nobits
	.weak		__nv_reservedSMEM_offset_0_alias
	.size		__nv_reservedSMEM_offset_0_alias, 0, 64
	.other		__nv_reservedSMEM_offset_0_alias,@"STO_CUDA_RESERVED_SHARED STV_DEFAULT"
__nv_reservedSMEM_offset_0_alias:
	.zero		0
	.zero		64


//--------------------- .nv.constant0._Z17sgd_update_kernelPfPKfS_ffi --------------------------
	.section	.nv.constant0._Z17sgd_update_kernelPfPKfS_ffi,"a",@progbits
	.sectionflags	@""
	.align	4
.nv.constant0._Z17sgd_update_kernelPfPKfS_ffi:
	.zero		932


//--------------------- SYMBOLS --------------------------

	.type		.nv.reservedSmem.offset0,@object
	.size		.nv.reservedSmem.offset0,0x4
